//
// Generated by NVIDIA NVVM Compiler
//
// Compiler Build ID: CL-36424714
// Cuda compilation tools, release 13.0, V13.0.88
// Based on NVVM 20.0.0
//

.version 9.0
.target sm_100
.address_size 64

	// .globl	_Z9vectorAddPfS_S_i
.global .align 4 .b8 __cudart_i2opi_f[24] = {65, 144, 67, 60, 153, 149, 98, 219, 192, 221, 52, 245, 209, 87, 39, 252, 41, 21, 68, 78, 110, 131, 249, 162};

.visible .entry _Z9vectorAddPfS_S_i(
	.param .u64 .ptr .align 1 _Z9vectorAddPfS_S_i_param_0,
	.param .u64 .ptr .align 1 _Z9vectorAddPfS_S_i_param_1,
	.param .u64 .ptr .align 1 _Z9vectorAddPfS_S_i_param_2,
	.param .u32 _Z9vectorAddPfS_S_i_param_3
)
{
	.reg .pred 	%p<2>;
	.reg .b32 	%r<6>;
	.reg .b32 	%f<4>;
	.reg .b64 	%rd<11>;

	ld.param.u64 	%rd1, [_Z9vectorAddPfS_S_i_param_0];
	ld.param.u64 	%rd2, [_Z9vectorAddPfS_S_i_param_1];
	ld.param.u64 	%rd3, [_Z9vectorAddPfS_S_i_param_2];
	ld.param.u32 	%r2, [_Z9vectorAddPfS_S_i_param_3];
	mov.u32 	%r3, %ctaid.x;
	mov.u32 	%r4, %ntid.x;
	mov.u32 	%r5, %tid.x;
	mad.lo.s32 	%r1, %r3, %r4, %r5;
	setp.ge.s32 	%p1, %r1, %r2;
	@%p1 bra 	$L__BB0_2;
	cvta.to.global.u64 	%rd4, %rd1;
	cvta.to.global.u64 	%rd5, %rd2;
	cvta.to.global.u64 	%rd6, %rd3;
	mul.wide.s32 	%rd7, %r1, 4;
	add.s64 	%rd8, %rd4, %rd7;
	ld.global.f32 	%f1, [%rd8];
	add.s64 	%rd9, %rd5, %rd7;
	ld.global.f32 	%f2, [%rd9];
	add.f32 	%f3, %f1, %f2;
	add.s64 	%rd10, %rd6, %rd7;
	st.global.f32 	[%rd10], %f3;
$L__BB0_2:
	ret;

}
	// .globl	_Z21memoryIntensiveKernelPfii
.visible .entry _Z21memoryIntensiveKernelPfii(
	.param .u64 .ptr .align 1 _Z21memoryIntensiveKernelPfii_param_0,
	.param .u32 _Z21memoryIntensiveKernelPfii_param_1,
	.param .u32 _Z21memoryIntensiveKernelPfii_param_2
)
{
	.reg .pred 	%p<2>;
	.reg .b32 	%r<9>;
	.reg .b32 	%f<3>;
	.reg .b64 	%rd<5>;

	ld.param.u64 	%rd1, [_Z21memoryIntensiveKernelPfii_param_0];
	ld.param.u32 	%r2, [_Z21memoryIntensiveKernelPfii_param_1];
	ld.param.u32 	%r3, [_Z21memoryIntensiveKernelPfii_param_2];
	mov.u32 	%r4, %ctaid.x;
	mov.u32 	%r5, %ntid.x;
	mov.u32 	%r6, %tid.x;
	mad.lo.s32 	%r1, %r4, %r5, %r6;
	setp.ge.s32 	%p1, %r1, %r2;
	@%p1 bra 	$L__BB1_2;
	cvta.to.global.u64 	%rd2, %rd1;
	mul.lo.s32 	%r7, %r3, %r1;
	rem.s32 	%r8, %r7, %r2;
	mul.wide.s32 	%rd3, %r8, 4;
	add.s64 	%rd4, %rd2, %rd3;
	ld.global.f32 	%f1, [%rd4];
	add.f32 	%f2, %f1, %f1;
	st.global.f32 	[%rd4], %f2;
$L__BB1_2:
	ret;

}
	// .globl	_Z22computeIntensiveKernelPfi
.visible .entry _Z22computeIntensiveKernelPfi(
	.param .u64 .ptr .align 1 _Z22computeIntensiveKernelPfi_param_0,
	.param .u32 _Z22computeIntensiveKernelPfi_param_1
)
{
	.local .align 4 .b8 	__local_depot2[28];
	.reg .b64 	%SP;
	.reg .b64 	%SPL;
	.reg .pred 	%p<19>;
	.reg .b32 	%r<89>;
	.reg .b32 	%f<58>;
	.reg .b64 	%rd<42>;
	.reg .b64 	%fd<5>;

	mov.u64 	%SPL, __local_depot2;
	ld.param.u64 	%rd14, [_Z22computeIntensiveKernelPfi_param_0];
	ld.param.u32 	%r32, [_Z22computeIntensiveKernelPfi_param_1];
	add.u64 	%rd1, %SPL, 0;
	add.u64 	%rd2, %SPL, 0;
	mov.u32 	%r33, %ctaid.x;
	mov.u32 	%r34, %ntid.x;
	mov.u32 	%r35, %tid.x;
	mad.lo.s32 	%r1, %r33, %r34, %r35;
	setp.ge.s32 	%p1, %r1, %r32;
	@%p1 bra 	$L__BB2_20;
	cvta.to.global.u64 	%rd17, %rd14;
	mul.wide.s32 	%rd18, %r1, 4;
	add.s64 	%rd3, %rd17, %rd18;
	ld.global.f32 	%f55, [%rd3];
	mov.b32 	%r80, 0;
	mov.u64 	%rd29, __cudart_i2opi_f;
$L__BB2_2:
	mul.f32 	%f16, %f55, 0f3F22F983;
	cvt.rni.s32.f32 	%r84, %f16;
	cvt.rn.f32.s32 	%f17, %r84;
	fma.rn.f32 	%f18, %f17, 0fBFC90FDA, %f55;
	fma.rn.f32 	%f19, %f17, 0fB3A22168, %f18;
	fma.rn.f32 	%f56, %f17, 0fA7C234C5, %f19;
	abs.f32 	%f4, %f55;
	setp.ltu.f32 	%p2, %f4, 0f47CE4780;
	@%p2 bra 	$L__BB2_10;
	setp.neu.f32 	%p3, %f4, 0f7F800000;
	@%p3 bra 	$L__BB2_5;
	mov.f32 	%f22, 0f00000000;
	mul.rn.f32 	%f56, %f55, %f22;
	mov.b32 	%r84, 0;
	bra.uni 	$L__BB2_10;
$L__BB2_5:
	mov.b32 	%r4, %f55;
	shl.b32 	%r38, %r4, 8;
	or.b32  	%r5, %r38, -2147483648;
	mov.b64 	%rd40, 0;
	mov.b32 	%r81, 0;
	mov.u64 	%rd38, %rd29;
	mov.u64 	%rd39, %rd2;
$L__BB2_6:
	.pragma "nounroll";
	ld.global.nc.u32 	%r39, [%rd38];
	mad.wide.u32 	%rd21, %r39, %r5, %rd40;
	shr.u64 	%rd40, %rd21, 32;
	st.local.u32 	[%rd39], %rd21;
	add.s32 	%r81, %r81, 1;
	add.s64 	%rd39, %rd39, 4;
	add.s64 	%rd38, %rd38, 4;
	setp.ne.s32 	%p4, %r81, 6;
	@%p4 bra 	$L__BB2_6;
	shr.u32 	%r40, %r4, 23;
	st.local.u32 	[%rd2+24], %rd40;
	and.b32  	%r8, %r40, 31;
	and.b32  	%r41, %r40, 224;
	add.s32 	%r42, %r41, -128;
	shr.u32 	%r43, %r42, 5;
	mul.wide.u32 	%rd22, %r43, 4;
	sub.s64 	%rd10, %rd2, %rd22;
	ld.local.u32 	%r82, [%rd10+24];
	ld.local.u32 	%r83, [%rd10+20];
	setp.eq.s32 	%p5, %r8, 0;
	@%p5 bra 	$L__BB2_9;
	shf.l.wrap.b32 	%r82, %r83, %r82, %r8;
	ld.local.u32 	%r44, [%rd10+16];
	shf.l.wrap.b32 	%r83, %r44, %r83, %r8;
$L__BB2_9:
	shr.u32 	%r45, %r82, 30;
	shf.l.wrap.b32 	%r46, %r83, %r82, 2;
	shl.b32 	%r47, %r83, 2;
	shr.u32 	%r48, %r46, 31;
	add.s32 	%r49, %r48, %r45;
	neg.s32 	%r50, %r49;
	setp.lt.s32 	%p6, %r4, 0;
	selp.b32 	%r84, %r50, %r49, %p6;
	xor.b32  	%r51, %r46, %r4;
	shr.s32 	%r52, %r46, 31;
	xor.b32  	%r53, %r52, %r46;
	xor.b32  	%r54, %r52, %r47;
	cvt.u64.u32 	%rd23, %r53;
	shl.b64 	%rd24, %rd23, 32;
	cvt.u64.u32 	%rd25, %r54;
	or.b64  	%rd26, %rd24, %rd25;
	cvt.rn.f64.s64 	%fd1, %rd26;
	mul.f64 	%fd2, %fd1, 0d3BF921FB54442D19;
	cvt.rn.f32.f64 	%f20, %fd2;
	neg.f32 	%f21, %f20;
	setp.lt.s32 	%p7, %r51, 0;
	selp.f32 	%f56, %f21, %f20, %p7;
$L__BB2_10:
	mul.rn.f32 	%f23, %f56, %f56;
	and.b32  	%r56, %r84, 1;
	setp.eq.b32 	%p8, %r56, 1;
	selp.f32 	%f24, 0f3F800000, %f56, %p8;
	fma.rn.f32 	%f25, %f23, %f24, 0f00000000;
	fma.rn.f32 	%f26, %f23, 0f37CBAC00, 0fBAB607ED;
	selp.f32 	%f27, %f26, 0fB94D4153, %p8;
	selp.f32 	%f28, 0f3D2AAABB, 0f3C0885E4, %p8;
	fma.rn.f32 	%f29, %f27, %f23, %f28;
	selp.f32 	%f30, 0fBEFFFFFF, 0fBE2AAAA8, %p8;
	fma.rn.f32 	%f31, %f29, %f23, %f30;
	fma.rn.f32 	%f32, %f31, %f25, %f24;
	and.b32  	%r57, %r84, 2;
	setp.eq.s32 	%p9, %r57, 0;
	mov.f32 	%f33, 0f00000000;
	sub.f32 	%f34, %f33, %f32;
	selp.f32 	%f8, %f32, %f34, %p9;
	mul.f32 	%f9, %f55, 0f3F000000;
	mul.f32 	%f35, %f9, 0f3F22F983;
	cvt.rni.s32.f32 	%r88, %f35;
	cvt.rn.f32.s32 	%f36, %r88;
	fma.rn.f32 	%f37, %f36, 0fBFC90FDA, %f9;
	fma.rn.f32 	%f38, %f36, 0fB3A22168, %f37;
	fma.rn.f32 	%f57, %f36, 0fA7C234C5, %f38;
	abs.f32 	%f11, %f9;
	setp.ltu.f32 	%p10, %f11, 0f47CE4780;
	@%p10 bra 	$L__BB2_18;
	setp.neu.f32 	%p11, %f11, 0f7F800000;
	@%p11 bra 	$L__BB2_13;
	mov.f32 	%f41, 0f00000000;
	mul.rn.f32 	%f57, %f9, %f41;
	mov.b32 	%r88, 0;
	bra.uni 	$L__BB2_18;
$L__BB2_13:
	mov.b32 	%r18, %f9;
	shl.b32 	%r59, %r18, 8;
	or.b32  	%r19, %r59, -2147483648;
	mov.b64 	%rd41, 0;
	mov.b32 	%r85, 0;
$L__BB2_14:
	.pragma "nounroll";
	mul.wide.u32 	%rd28, %r85, 4;
	add.s64 	%rd30, %rd29, %rd28;
	ld.global.nc.u32 	%r60, [%rd30];
	mad.wide.u32 	%rd31, %r60, %r19, %rd41;
	shr.u64 	%rd41, %rd31, 32;
	add.s64 	%rd32, %rd1, %rd28;
	st.local.u32 	[%rd32], %rd31;
	add.s32 	%r85, %r85, 1;
	setp.ne.s32 	%p12, %r85, 6;
	@%p12 bra 	$L__BB2_14;
	shr.u32 	%r61, %r18, 23;
	st.local.u32 	[%rd1+24], %rd41;
	and.b32  	%r22, %r61, 31;
	and.b32  	%r62, %r61, 224;
	add.s32 	%r63, %r62, -128;
	shr.u32 	%r64, %r63, 5;
	mul.wide.u32 	%rd33, %r64, 4;
	sub.s64 	%rd13, %rd1, %rd33;
	ld.local.u32 	%r86, [%rd13+24];
	ld.local.u32 	%r87, [%rd13+20];
	setp.eq.s32 	%p13, %r22, 0;
	@%p13 bra 	$L__BB2_17;
	shf.l.wrap.b32 	%r86, %r87, %r86, %r22;
	ld.local.u32 	%r65, [%rd13+16];
	shf.l.wrap.b32 	%r87, %r65, %r87, %r22;
$L__BB2_17:
	shr.u32 	%r66, %r86, 30;
	shf.l.wrap.b32 	%r67, %r87, %r86, 2;
	shl.b32 	%r68, %r87, 2;
	shr.u32 	%r69, %r67, 31;
	add.s32 	%r70, %r69, %r66;
	neg.s32 	%r71, %r70;
	setp.lt.s32 	%p14, %r18, 0;
	selp.b32 	%r88, %r71, %r70, %p14;
	xor.b32  	%r72, %r67, %r18;
	shr.s32 	%r73, %r67, 31;
	xor.b32  	%r74, %r73, %r67;
	xor.b32  	%r75, %r73, %r68;
	cvt.u64.u32 	%rd34, %r74;
	shl.b64 	%rd35, %rd34, 32;
	cvt.u64.u32 	%rd36, %r75;
	or.b64  	%rd37, %rd35, %rd36;
	cvt.rn.f64.s64 	%fd3, %rd37;
	mul.f64 	%fd4, %fd3, 0d3BF921FB54442D19;
	cvt.rn.f32.f64 	%f39, %fd4;
	neg.f32 	%f40, %f39;
	setp.lt.s32 	%p15, %r72, 0;
	selp.f32 	%f57, %f40, %f39, %p15;
$L__BB2_18:
	add.s32 	%r77, %r88, 1;
	mul.rn.f32 	%f42, %f57, %f57;
	and.b32  	%r78, %r88, 1;
	setp.eq.b32 	%p16, %r78, 1;
	selp.f32 	%f43, %f57, 0f3F800000, %p16;
	fma.rn.f32 	%f44, %f42, %f43, 0f00000000;
	fma.rn.f32 	%f45, %f42, 0f37CBAC00, 0fBAB607ED;
	selp.f32 	%f46, 0fB94D4153, %f45, %p16;
	selp.f32 	%f47, 0f3C0885E4, 0f3D2AAABB, %p16;
	fma.rn.f32 	%f48, %f46, %f42, %f47;
	selp.f32 	%f49, 0fBE2AAAA8, 0fBEFFFFFF, %p16;
	fma.rn.f32 	%f50, %f48, %f42, %f49;
	fma.rn.f32 	%f51, %f50, %f44, %f43;
	and.b32  	%r79, %r77, 2;
	setp.eq.s32 	%p17, %r79, 0;
	mov.f32 	%f52, 0f00000000;
	sub.f32 	%f53, %f52, %f51;
	selp.f32 	%f54, %f51, %f53, %p17;
	add.f32 	%f55, %f8, %f54;
	add.s32 	%r80, %r80, 1;
	setp.ne.s32 	%p18, %r80, 1000;
	@%p18 bra 	$L__BB2_2;
	st.global.f32 	[%rd3], %f55;
$L__BB2_20:
	ret;

}


// ===== COMPILED SASS (sm_100) =====

	.target	sm_100

	.elftype	@"ET_EXEC"


//--------------------- .note.nv.tkinfo           --------------------------
	.section	.note.nv.tkinfo,"",@"SHT_NOTE"
	.sectionflags	@"SHF_NOTE_NV_TKINFO"
	.tkinfo
        /*0018*/ 	.word	0x00000002
        /*0030*/ 	.string	""
        /*0030*/ 	.string	"ptxas"
        /*0030*/ 	.string	"Cuda compilation tools, release 13.0, V13.0.88"
        /*0030*/ 	.string	"Build cuda_13.0.r13.0/compiler.36424714_0"
        /*0030*/ 	.string	"-arch sm_100 -m 64 "



//--------------------- .note.nv.cuinfo           --------------------------
	.section	.note.nv.cuinfo,"",@"SHT_NOTE"
	.sectionflags	@"SHF_NOTE_NV_CUINFO"
        /*0018*/ 	.short	0x0002
        /*001a*/ 	.short	0x0064
        /*001c*/ 	.short	0x0082
	.zero		2


//--------------------- .nv.info                  --------------------------
	.section	.nv.info,"",@"SHT_CUDA_INFO"
	.align	4


	//----- nvinfo : EIATTR_REGCOUNT
	.align		4
        /*0000*/ 	.byte	0x04, 0x2f
        /*0002*/ 	.short	(.L_2 - .L_1)
	.align		4
.L_1:
        /*0004*/ 	.word	index@(_Z9vectorAddPfS_S_i)
        /*0008*/ 	.word	0x0000000c


	//----- nvinfo : EIATTR_FRAME_SIZE
	.align		4
.L_2:
        /*000c*/ 	.byte	0x04, 0x11
        /*000e*/ 	.short	(.L_4 - .L_3)
	.align		4
.L_3:
        /*0010*/ 	.word	index@(_Z9vectorAddPfS_S_i)
        /*0014*/ 	.word	0x00000000


	//----- nvinfo : EIATTR_REGCOUNT
	.align		4
.L_4:
        /*0018*/ 	.byte	0x04, 0x2f
        /*001a*/ 	.short	(.L_6 - .L_5)
	.align		4
.L_5:
        /*001c*/ 	.word	index@(_Z21memoryIntensiveKernelPfii)
        /*0020*/ 	.word	0x0000000c


	//----- nvinfo : EIATTR_FRAME_SIZE
	.align		4
.L_6:
        /*0024*/ 	.byte	0x04, 0x11
        /*0026*/ 	.short	(.L_8 - .L_7)
	.align		4
.L_7:
        /*0028*/ 	.word	index@(_Z21memoryIntensiveKernelPfii)
        /*002c*/ 	.word	0x00000000


	//----- nvinfo : EIATTR_REGCOUNT
	.align		4
.L_8:
        /*0030*/ 	.byte	0x04, 0x2f
        /*0032*/ 	.short	(.L_10 - .L_9)
	.align		4
.L_9:
        /*0034*/ 	.word	index@(_Z22computeIntensiveKernelPfi)
        /*0038*/ 	.word	0x0000001c


	//----- nvinfo : EIATTR_FRAME_SIZE
	.align		4
.L_10:
        /*003c*/ 	.byte	0x04, 0x11
        /*003e*/ 	.short	(.L_12 - .L_11)
	.align		4
.L_11:
        /*0040*/ 	.word	index@(_Z22computeIntensiveKernelPfi)
        /*0044*/ 	.word	0x00000000


	//----- nvinfo : EIATTR_MIN_STACK_SIZE
	.align		4
.L_12:
        /*0048*/ 	.byte	0x04, 0x12
        /*004a*/ 	.short	(.L_14 - .L_13)
	.align		4
.L_13:
        /*004c*/ 	.word	index@(_Z22computeIntensiveKernelPfi)
        /*0050*/ 	.word	0x00000000


	//----- nvinfo : EIATTR_MIN_STACK_SIZE
	.align		4
.L_14:
        /*0054*/ 	.byte	0x04, 0x12
        /*0056*/ 	.short	(.L_16 - .L_15)
	.align		4
.L_15:
        /*0058*/ 	.word	index@(_Z21memoryIntensiveKernelPfii)
        /*005c*/ 	.word	0x00000000


	//----- nvinfo : EIATTR_MIN_STACK_SIZE
	.align		4
.L_16:
        /*0060*/ 	.byte	0x04, 0x12
        /*0062*/ 	.short	(.L_18 - .L_17)
	.align		4
.L_17:
        /*0064*/ 	.word	index@(_Z9vectorAddPfS_S_i)
        /*0068*/ 	.word	0x00000000
.L_18:


//--------------------- .nv.compat                --------------------------
	.section	.nv.compat,"",@"SHT_CUDA_COMPAT_INFO"
	.align	4
        /*0000*/ 	.byte	0x02, 0x09, 0x00, 0x00, 0x02, 0x02, 0x01, 0x00, 0x02, 0x05, 0x05, 0x00, 0x03, 0x07, 0x01, 0x01
        /*0010*/ 	.byte	0x02, 0x03, 0x00, 0x00, 0x02, 0x06, 0x01, 0x00, 0x04, 0x0b, 0x08, 0x00, 0x01, 0x00, 0x00, 0x00
        /*0020*/ 	.byte	0x00, 0x00, 0x00, 0x00


//--------------------- .nv.info._Z22computeIntensiveKernelPfi --------------------------
	.section	.nv.info._Z22computeIntensiveKernelPfi,"",@"SHT_CUDA_INFO"
	.sectionflags	@""
	.align	4


	//----- nvinfo : EIATTR_CUDA_API_VERSION
	.align		4
        /*0000*/ 	.byte	0x04, 0x37
        /*0002*/ 	.short	(.L_20 - .L_19)
.L_19:
        /*0004*/ 	.word	0x00000082


	//----- nvinfo : EIATTR_KPARAM_INFO
	.align		4
.L_20:
        /*0008*/ 	.byte	0x04, 0x17
        /*000a*/ 	.short	(.L_22 - .L_21)
.L_21:
        /*000c*/ 	.word	0x00000000
        /*0010*/ 	.short	0x0001
        /*0012*/ 	.short	0x0008
        /*0014*/ 	.byte	0x00, 0xf0, 0x11, 0x00


	//----- nvinfo : EIATTR_KPARAM_INFO
	.align		4
.L_22:
        /*0018*/ 	.byte	0x04, 0x17
        /*001a*/ 	.short	(.L_24 - .L_23)
.L_23:
        /*001c*/ 	.word	0x00000000
        /*0020*/ 	.short	0x0000
        /*0022*/ 	.short	0x0000
        /*0024*/ 	.byte	0x00, 0xf5, 0x21, 0x00


	//----- nvinfo : EIATTR_SPARSE_MMA_MASK
	.align		4
.L_24:
        /*0028*/ 	.byte	0x03, 0x50
        /*002a*/ 	.short	0x0000


	//----- nvinfo : EIATTR_MAXREG_COUNT
	.align		4
        /*002c*/ 	.byte	0x03, 0x1b
        /*002e*/ 	.short	0x00ff


	//----- nvinfo : EIATTR_MERCURY_ISA_VERSION
	.align		4
        /*0030*/ 	.byte	0x03, 0x5f
        /*0032*/ 	.short	0x0101


	//----- nvinfo : EIATTR_VRC_CTA_INIT_COUNT
	.align		4
        /*0034*/ 	.byte	0x02, 0x4a
	.zero		1
	.zero		1


	//----- nvinfo : EIATTR_EXIT_INSTR_OFFSETS
	.align		4
        /*0038*/ 	.byte	0x04, 0x1c
        /*003a*/ 	.short	(.L_26 - .L_25)


	//   ....[0]....
.L_25:
        /*003c*/ 	.word	0x00000070


	//   ....[1]....
        /*0040*/ 	.word	0x00001020


	//----- nvinfo : EIATTR_CRS_STACK_SIZE
	.align		4
.L_26:
        /*0044*/ 	.byte	0x04, 0x1e
        /*0046*/ 	.short	(.L_28 - .L_27)
.L_27:
        /*0048*/ 	.word	0x00000000


	//----- nvinfo : EIATTR_CBANK_PARAM_SIZE
	.align		4
.L_28:
        /*004c*/ 	.byte	0x03, 0x19
        /*004e*/ 	.short	0x000c


	//----- nvinfo : EIATTR_PARAM_CBANK
	.align		4
        /*0050*/ 	.byte	0x04, 0x0a
        /*0052*/ 	.short	(.L_30 - .L_29)
	.align		4
.L_29:
        /*0054*/ 	.word	index@(.nv.constant0._Z22computeIntensiveKernelPfi)
        /*0058*/ 	.short	0x0380
        /*005a*/ 	.short	0x000c


	//----- nvinfo : EIATTR_SW_WAR
	.align		4
.L_30:
        /*005c*/ 	.byte	0x04, 0x36
        /*005e*/ 	.short	(.L_32 - .L_31)
.L_31:
        /*0060*/ 	.word	0x00000008
.L_32:


//--------------------- .nv.info._Z21memoryIntensiveKernelPfii --------------------------
	.section	.nv.info._Z21memoryIntensiveKernelPfii,"",@"SHT_CUDA_INFO"
	.sectionflags	@""
	.align	4


	//----- nvinfo : EIATTR_CUDA_API_VERSION
	.align		4
        /*0000*/ 	.byte	0x04, 0x37
        /*0002*/ 	.short	(.L_34 - .L_33)
.L_33:
        /*0004*/ 	.word	0x00000082


	//----- nvinfo : EIATTR_KPARAM_INFO
	.align		4
.L_34:
        /*0008*/ 	.byte	0x04, 0x17
        /*000a*/ 	.short	(.L_36 - .L_35)
.L_35:
        /*000c*/ 	.word	0x00000000
        /*0010*/ 	.short	0x0002
        /*0012*/ 	.short	0x000c
        /*0014*/ 	.byte	0x00, 0xf0, 0x11, 0x00


	//----- nvinfo : EIATTR_KPARAM_INFO
	.align		4
.L_36:
        /*0018*/ 	.byte	0x04, 0x17
        /*001a*/ 	.short	(.L_38 - .L_37)
.L_37:
        /*001c*/ 	.word	0x00000000
        /*0020*/ 	.short	0x0001
        /*0022*/ 	.short	0x0008
        /*0024*/ 	.byte	0x00, 0xf0, 0x11, 0x00


	//----- nvinfo : EIATTR_KPARAM_INFO
	.align		4
.L_38:
        /*0028*/ 	.byte	0x04, 0x17
        /*002a*/ 	.short	(.L_40 - .L_39)
.L_39:
        /*002c*/ 	.word	0x00000000
        /*0030*/ 	.short	0x0000
        /*0032*/ 	.short	0x0000
        /*0034*/ 	.byte	0x00, 0xf5, 0x21, 0x00


	//----- nvinfo : EIATTR_SPARSE_MMA_MASK
	.align		4
.L_40:
        /*0038*/ 	.byte	0x03, 0x50
        /*003a*/ 	.short	0x0000


	//----- nvinfo : EIATTR_MAXREG_COUNT
	.align		4
        /*003c*/ 	.byte	0x03, 0x1b
        /*003e*/ 	.short	0x00ff


	//----- nvinfo : EIATTR_MERCURY_ISA_VERSION
	.align		4
        /*0040*/ 	.byte	0x03, 0x5f
        /*0042*/ 	.short	0x0101


	//----- nvinfo : EIATTR_VRC_CTA_INIT_COUNT
	.align		4
        /*0044*/ 	.byte	0x02, 0x4a
	.zero		1
	.zero		1


	//----- nvinfo : EIATTR_EXIT_INSTR_OFFSETS
	.align		4
        /*0048*/ 	.byte	0x04, 0x1c
        /*004a*/ 	.short	(.L_42 - .L_41)


	//   ....[0]....
.L_41:
        /*004c*/ 	.word	0x00000070


	//   ....[1]....
        /*0050*/ 	.word	0x00000250


	//----- nvinfo : EIATTR_CBANK_PARAM_SIZE
	.align		4
.L_42:
        /*0054*/ 	.byte	0x03, 0x19
        /*0056*/ 	.short	0x0010


	//----- nvinfo : EIATTR_PARAM_CBANK
	.align		4
        /*0058*/ 	.byte	0x04, 0x0a
        /*005a*/ 	.short	(.L_44 - .L_43)
	.align		4
.L_43:
        /*005c*/ 	.word	index@(.nv.constant0._Z21memoryIntensiveKernelPfii)
        /*0060*/ 	.short	0x0380
        /*0062*/ 	.short	0x0010


	//----- nvinfo : EIATTR_SW_WAR
	.align		4
.L_44:
        /*0064*/ 	.byte	0x04, 0x36
        /*0066*/ 	.short	(.L_46 - .L_45)
.L_45:
        /*0068*/ 	.word	0x00000008
.L_46:


//--------------------- .nv.info._Z9vectorAddPfS_S_i --------------------------
	.section	.nv.info._Z9vectorAddPfS_S_i,"",@"SHT_CUDA_INFO"
	.sectionflags	@""
	.align	4


	//----- nvinfo : EIATTR_CUDA_API_VERSION
	.align		4
        /*0000*/ 	.byte	0x04, 0x37
        /*0002*/ 	.short	(.L_48 - .L_47)
.L_47:
        /*0004*/ 	.word	0x00000082


	//----- nvinfo : EIATTR_KPARAM_INFO
	.align		4
.L_48:
        /*0008*/ 	.byte	0x04, 0x17
        /*000a*/ 	.short	(.L_50 - .L_49)
.L_49:
        /*000c*/ 	.word	0x00000000
        /*0010*/ 	.short	0x0003
        /*0012*/ 	.short	0x0018
        /*0014*/ 	.byte	0x00, 0xf0, 0x11, 0x00


	//----- nvinfo : EIATTR_KPARAM_INFO
	.align		4
.L_50:
        /*0018*/ 	.byte	0x04, 0x17
        /*001a*/ 	.short	(.L_52 - .L_51)
.L_51:
        /*001c*/ 	.word	0x00000000
        /*0020*/ 	.short	0x0002
        /*0022*/ 	.short	0x0010
        /*0024*/ 	.byte	0x00, 0xf5, 0x21, 0x00


	//----- nvinfo : EIATTR_KPARAM_INFO
	.align		4
.L_52:
        /*0028*/ 	.byte	0x04, 0x17
        /*002a*/ 	.short	(.L_54 - .L_53)
.L_53:
        /*002c*/ 	.word	0x00000000
        /*0030*/ 	.short	0x0001
        /*0032*/ 	.short	0x0008
        /*0034*/ 	.byte	0x00, 0xf5, 0x21, 0x00


	//----- nvinfo : EIATTR_KPARAM_INFO
	.align		4
.L_54:
        /*0038*/ 	.byte	0x04, 0x17
        /*003a*/ 	.short	(.L_56 - .L_55)
.L_55:
        /*003c*/ 	.word	0x00000000
        /*0040*/ 	.short	0x0000
        /*0042*/ 	.short	0x0000
        /*0044*/ 	.byte	0x00, 0xf5, 0x21, 0x00


	//----- nvinfo : EIATTR_SPARSE_MMA_MASK
	.align		4
.L_56:
        /*0048*/ 	.byte	0x03, 0x50
        /*004a*/ 	.short	0x0000


	//----- nvinfo : EIATTR_MAXREG_COUNT
	.align		4
        /*004c*/ 	.byte	0x03, 0x1b
        /*004e*/ 	.short	0x00ff


	//----- nvinfo : EIATTR_MERCURY_ISA_VERSION
	.align		4
        /*0050*/ 	.byte	0x03, 0x5f
        /*0052*/ 	.short	0x0101


	//----- nvinfo : EIATTR_VRC_CTA_INIT_COUNT
	.align		4
        /*0054*/ 	.byte	0x02, 0x4a
	.zero		1
	.zero		1


	//----- nvinfo : EIATTR_EXIT_INSTR_OFFSETS
	.align		4
        /*0058*/ 	.byte	0x04, 0x1c
        /*005a*/ 	.short	(.L_58 - .L_57)


	//   ....[0]....
.L_57:
        /*005c*/ 	.word	0x00000070


	//   ....[1]....
        /*0060*/ 	.word	0x00000130


	//----- nvinfo : EIATTR_CBANK_PARAM_SIZE
	.align		4
.L_58:
        /*0064*/ 	.byte	0x03, 0x19
        /*0066*/ 	.short	0x001c


	//----- nvinfo : EIATTR_PARAM_CBANK
	.align		4
        /*0068*/ 	.byte	0x04, 0x0a
        /*006a*/ 	.short	(.L_60 - .L_59)
	.align		4
.L_59:
        /*006c*/ 	.word	index@(.nv.constant0._Z9vectorAddPfS_S_i)
        /*0070*/ 	.short	0x0380
        /*0072*/ 	.short	0x001c


	//----- nvinfo : EIATTR_SW_WAR
	.align		4
.L_60:
        /*0074*/ 	.byte	0x04, 0x36
        /*0076*/ 	.short	(.L_62 - .L_61)
.L_61:
        /*0078*/ 	.word	0x00000008
.L_62:


//--------------------- .nv.callgraph             --------------------------
	.section	.nv.callgraph,"",@"SHT_CUDA_CALLGRAPH"
	.align	4
	.sectionentsize	8
	.align		4
        /*0000*/ 	.word	0x00000000
	.align		4
        /*0004*/ 	.word	0xffffffff
	.align		4
        /*0008*/ 	.word	0x00000000
	.align		4
        /*000c*/ 	.word	0xfffffffe
	.align		4
        /*0010*/ 	.word	0x00000000
	.align		4
        /*0014*/ 	.word	0xfffffffd
	.align		4
        /*0018*/ 	.word	0x00000000
	.align		4
        /*001c*/ 	.word	0xfffffffc


//--------------------- .nv.constant4             --------------------------
	.section	.nv.constant4,"a",@progbits
	.align	8
	.align		8
.nv.constant4:
        /*0000*/ 	.dword	__cudart_i2opi_f


//--------------------- .text._Z22computeIntensiveKernelPfi --------------------------
	.section	.text._Z22computeIntensiveKernelPfi,"ax",@progbits
	.align	128
        .global         _Z22computeIntensiveKernelPfi
        .type           _Z22computeIntensiveKernelPfi,@function
        .size           _Z22computeIntensiveKernelPfi,(.L_x_14 - _Z22computeIntensiveKernelPfi)
        .other          _Z22computeIntensiveKernelPfi,@"STO_CUDA_ENTRY STV_DEFAULT"
_Z22computeIntensiveKernelPfi:
.text._Z22computeIntensiveKernelPfi:
[----:B------:R-:W-:Y:S01]  /*0000*/  LDC R1, c[0x0][0x37c] ;  /* 0x0000df00ff017b82 */ /* 0x000fe20000000800 */
[----:B------:R-:W0:Y:S07]  /*0010*/  S2R R0, SR_TID.X ;  /* 0x0000000000007919 */ /* 0x000e2e0000002100 */
[----:B------:R-:W0:Y:S01]  /*0020*/  S2UR UR4, SR_CTAID.X ;  /* 0x00000000000479c3 */ /* 0x000e220000002500 */
[----:B------:R-:W1:Y:S07]  /*0030*/  LDCU UR5, c[0x0][0x388] ;  /* 0x00007100ff0577ac */ /* 0x000e6e0008000800 */
[----:B------:R-:W0:Y:S02]  /*0040*/  LDC R5, c[0x0][0x360] ;  /* 0x0000d800ff057b82 */ /* 0x000e240000000800 */
[----:B0-----:R-:W-:-:S05]  /*0050*/  IMAD R5, R5, UR4, R0 ;  /* 0x0000000405057c24 */ /* 0x001fca000f8e0200 */
[----:B-1----:R-:W-:-:S13]  /*0060*/  ISETP.GE.AND P0, PT, R5, UR5, PT ;  /* 0x0000000505007c0c */ /* 0x002fda000bf06270 */
[----:B------:R-:W-:Y:S05]  /*0070*/  @P0 EXIT ;  /* 0x000000000000094d */ /* 0x000fea0003800000 */
[----:B------:R-:W0:Y:S01]  /*0080*/  LDC.64 R2, c[0x0][0x380] ;  /* 0x0000e000ff027b82 */ /* 0x000e220000000a00 */
[----:B------:R-:W1:Y:S01]  /*0090*/  LDCU.64 UR8, c[0x0][0x358] ;  /* 0x00006b00ff0877ac */ /* 0x000e620008000a00 */
[----:B0-----:R-:W-:-:S05]  /*00a0*/  IMAD.WIDE R2, R5, 0x4, R2 ;  /* 0x0000000405027825 */ /* 0x001fca00078e0202 */
[----:B-1----:R0:W5:Y:S01]  /*00b0*/  LDG.E R5, desc[UR8][R2.64] ;  /* 0x0000000802057981 */ /* 0x002162000c1e1900 */
[----:B------:R-:W-:-:S05]  /*00c0*/  UMOV UR4, URZ ;  /* 0x000000ff00047c82 */ /* 0x000fca0008000000 */
.L_x_10:
[C---:B-----5:R-:W-:Y:S01]  /*00d0*/  FMUL R0, R5.reuse, 0.63661974668502807617 ;  /* 0x3f22f98305007820 */ /* 0x060fe20000400000 */
[----:B------:R-:W-:Y:S01]  /*00e0*/  FSETP.GE.AND P0, PT, |R5|, 105615, PT ;  /* 0x47ce47800500780b */ /* 0x000fe20003f06200 */
[----:B------:R-:W-:Y:S04]  /*00f0*/  BSSY.RECONVERGENT B0, `(.L_x_0) ;  /* 0x0000067000007945 */ /* 0x000fe80003800200 */
[----:B------:R-:W1:Y:S02]  /*0100*/  F2I.NTZ R0, R0 ;  /* 0x0000000000007305 */ /* 0x000e640000203100 */
[----:B-1----:R-:W-:-:S05]  /*0110*/  I2FP.F32.S32 R4, R0 ;  /* 0x0000000000047245 */ /* 0x002fca0000201400 */
[----:B------:R-:W-:-:S04]  /*0120*/  FFMA R7, R4, -1.5707962512969970703, R5 ;  /* 0xbfc90fda04077823 */ /* 0x000fc80000000005 */
[----:B------:R-:W-:-:S04]  /*0130*/  FFMA R7, R4, -7.5497894158615963534e-08, R7 ;  /* 0xb3a2216804077823 */ /* 0x000fc80000000007 */
[----:B------:R-:W-:Y:S01]  /*0140*/  FFMA R4, R4, -5.3903029534742383927e-15, R7 ;  /* 0xa7c234c504047823 */ /* 0x000fe20000000007 */
[----:B------:R-:W-:Y:S06]  /*0150*/  @!P0 BRA `(.L_x_1) ;  /* 0x0000000400808947 */ /* 0x000fec0003800000 */
[----:B------:R-:W-:-:S13]  /*0160*/  FSETP.NEU.AND P0, PT, |R5|, +INF , PT ;  /* 0x7f8000000500780b */ /* 0x000fda0003f0d200 */
[----:B------:R-:W-:Y:S01]  /*0170*/  @!P0 FMUL R4, RZ, R5 ;  /* 0x00000005ff048220 */ /* 0x000fe20000400000 */
[----:B------:R-:W-:Y:S01]  /*0180*/  @!P0 IMAD.MOV.U32 R0, RZ, RZ, RZ ;  /* 0x000000ffff008224 */ /* 0x000fe200078e00ff */
[----:B------:R-:W-:Y:S06]  /*0190*/  @!P0 BRA `(.L_x_1) ;  /* 0x0000000400708947 */ /* 0x000fec0003800000 */
[----:B------:R-:W-:Y:S01]  /*01a0*/  IMAD.SHL.U32 R4, R5, 0x100, RZ ;  /* 0x0000010005047824 */ /* 0x000fe200078e00ff */
[----:B------:R-:W1:Y:S01]  /*01b0*/  LDCU.64 UR10, c[0x4][URZ] ;  /* 0x01000000ff0a77ac */ /* 0x000e620008000a00 */
[----:B------:R-:W-:Y:S02]  /*01c0*/  IMAD.MOV.U32 R0, RZ, RZ, RZ ;  /* 0x000000ffff007224 */ /* 0x000fe400078e00ff */
[----:B------:R-:W-:Y:S01]  /*01d0*/  IMAD.MOV.U32 R12, RZ, RZ, RZ ;  /* 0x000000ffff0c7224 */ /* 0x000fe200078e00ff */
[----:B------:R-:W-:Y:S01]  /*01e0*/  LOP3.LUT R11, R4, 0x80000000, RZ, 0xfc, !PT ;  /* 0x80000000040b7812 */ /* 0x000fe200078efcff */
[----:B------:R-:W-:Y:S01]  /*01f0*/  UMOV UR6, URZ ;  /* 0x000000ff00067c82 */ /* 0x000fe20008000000 */
[----:B------:R-:W-:-:S05]  /*0200*/  UMOV UR5, URZ ;  /* 0x000000ff00057c82 */ /* 0x000fca0008000000 */
.L_x_2:
[----:B-1----:R-:W-:Y:S02]  /*0210*/  IMAD.U32 R8, RZ, RZ, UR10 ;  /* 0x0000000aff087e24 */ /* 0x002fe4000f8e00ff */
[----:B------:R-:W-:-:S05]  /*0220*/  IMAD.U32 R9, RZ, RZ, UR11 ;  /* 0x0000000bff097e24 */ /* 0x000fca000f8e00ff */
[----:B------:R-:W2:Y:S01]  /*0230*/  LDG.E.CONSTANT R6, desc[UR8][R8.64] ;  /* 0x0000000808067981 */ /* 0x000ea2000c1e9900 */
[----:B------:R-:W-:Y:S01]  /*0240*/  UIADD3 UR5, UPT, UPT, UR5, 0x1, URZ ;  /* 0x0000000105057890 */ /* 0x000fe2000fffe0ff */
[C---:B------:R-:W-:Y:S01]  /*0250*/  ISETP.EQ.AND P0, PT, R12.reuse, RZ, PT ;  /* 0x000000ff0c00720c */ /* 0x040fe20003f02270 */
[----:B------:R-:W-:Y:S01]  /*0260*/  UIADD3 UR10, UP1, UPT, UR10, 0x4, URZ ;  /* 0x000000040a0a7890 */ /* 0x000fe2000ff3e0ff */
[C---:B------:R-:W-:Y:S01]  /*0270*/  ISETP.EQ.AND P1, PT, R12.reuse, 0x4, PT ;  /* 0x000000040c00780c */ /* 0x040fe20003f22270 */
[----:B------:R-:W-:Y:S01]  /*0280*/  UISETP.NE.AND UP0, UPT, UR5, 0x6, UPT ;  /* 0x000000060500788c */ /* 0x000fe2000bf05270 */
[C---:B------:R-:W-:Y:S01]  /*0290*/  ISETP.EQ.AND P2, PT, R12.reuse, 0x8, PT ;  /* 0x000000080c00780c */ /* 0x040fe20003f42270 */
[----:B------:R-:W-:Y:S01]  /*02a0*/  UIADD3.X UR11, UPT, UPT, URZ, UR11, URZ, UP1, !UPT ;  /* 0x0000000bff0b7290 */ /* 0x000fe20008ffe4ff */
[C---:B------:R-:W-:Y:S02]  /*02b0*/  ISETP.EQ.AND P3, PT, R12.reuse, 0xc, PT ;  /* 0x0000000c0c00780c */ /* 0x040fe40003f62270 */
[----:B------:R-:W-:-:S02]  /*02c0*/  ISETP.EQ.AND P4, PT, R12, 0x10, PT ;  /* 0x000000100c00780c */ /* 0x000fc40003f82270 */
[C---:B------:R-:W-:Y:S01]  /*02d0*/  ISETP.EQ.AND P5, PT, R12.reuse, 0x14, PT ;  /* 0x000000140c00780c */ /* 0x040fe20003fa2270 */
[----:B------:R-:W-:Y:S02]  /*02e0*/  VIADD R12, R12, 0x4 ;  /* 0x000000040c0c7836 */ /* 0x000fe40000000000 */
[----:B--2---:R-:W-:-:S03]  /*02f0*/  IMAD.WIDE.U32 R6, R6, R11, RZ ;  /* 0x0000000b06067225 */ /* 0x004fc600078e00ff */
[----:B------:R-:W-:-:S04]  /*0300*/  IADD3 R4, P6, PT, R6, R0, RZ ;  /* 0x0000000006047210 */ /* 0x000fc80007fde0ff */
[----:B------:R-:W-:Y:S01]  /*0310*/  IADD3.X R0, PT, PT, R7, UR6, RZ, P6, !PT ;  /* 0x0000000607007c10 */ /* 0x000fe2000b7fe4ff */
[--C-:B------:R-:W-:Y:S01]  /*0320*/  @P1 IMAD.MOV.U32 R21, RZ, RZ, R4.reuse ;  /* 0x000000ffff151224 */ /* 0x100fe200078e0004 */
[----:B------:R-:W-:Y:S01]  /*0330*/  @P0 MOV R10, R4 ;  /* 0x00000004000a0202 */ /* 0x000fe20000000f00 */
[--C-:B------:R-:W-:Y:S02]  /*0340*/  @P2 IMAD.MOV.U32 R20, RZ, RZ, R4.reuse ;  /* 0x000000ffff142224 */ /* 0x100fe400078e0004 */
[--C-:B------:R-:W-:Y:S02]  /*0350*/  @P3 IMAD.MOV.U32 R19, RZ, RZ, R4.reuse ;  /* 0x000000ffff133224 */ /* 0x100fe400078e0004 */
[--C-:B------:R-:W-:Y:S02]  /*0360*/  @P4 IMAD.MOV.U32 R18, RZ, RZ, R4.reuse ;  /* 0x000000ffff124224 */ /* 0x100fe400078e0004 */
[----:B------:R-:W-:Y:S01]  /*0370*/  @P5 IMAD.MOV.U32 R16, RZ, RZ, R4 ;  /* 0x000000ffff105224 */ /* 0x000fe200078e0004 */
[----:B------:R-:W-:Y:S06]  /*0380*/  BRA.U UP0, `(.L_x_2) ;  /* 0xfffffffd00a07547 */ /* 0x000fec000b83ffff */
[----:B------:R-:W-:Y:S01]  /*0390*/  SHF.R.U32.HI R4, RZ, 0x17, R5 ;  /* 0x00000017ff047819 */ /* 0x000fe20000011605 */
[----:B------:R-:W-:Y:S03]  /*03a0*/  BSSY.RECONVERGENT B1, `(.L_x_3) ;  /* 0x0000029000017945 */ /* 0x000fe60003800200 */
[C---:B------:R-:W-:Y:S02]  /*03b0*/  LOP3.LUT R6, R4.reuse, 0xe0, RZ, 0xc0, !PT ;  /* 0x000000e004067812 */ /* 0x040fe400078ec0ff */
[----:B------:R-:W-:Y:S02]  /*03c0*/  LOP3.LUT P6, RZ, R4, 0x1f, RZ, 0xc0, !PT ;  /* 0x0000001f04ff7812 */ /* 0x000fe400078cc0ff */
[----:B------:R-:W-:-:S04]  /*03d0*/  IADD3 R6, PT, PT, R6, -0x80, RZ ;  /* 0xffffff8006067810 */ /* 0x000fc80007ffe0ff */
[----:B------:R-:W-:-:S05]  /*03e0*/  SHF.R.U32.HI R6, RZ, 0x5, R6 ;  /* 0x00000005ff067819 */ /* 0x000fca0000011606 */
[----:B------:R-:W-:-:S05]  /*03f0*/  IMAD.U32 R8, R6, -0x4, RZ ;  /* 0xfffffffc06087824 */ /* 0x000fca00078e00ff */
[C---:B------:R-:W-:Y:S02]  /*0400*/  ISETP.EQ.AND P3, PT, R8.reuse, -0x18, PT ;  /* 0xffffffe80800780c */ /* 0x040fe40003f62270 */
[C---:B------:R-:W-:Y:S02]  /*0410*/  ISETP.EQ.AND P4, PT, R8.reuse, -0x14, PT ;  /* 0xffffffec0800780c */ /* 0x040fe40003f82270 */
[C---:B------:R-:W-:Y:S02]  /*0420*/  ISETP.EQ.AND P2, PT, R8.reuse, -0x10, PT ;  /* 0xfffffff00800780c */ /* 0x040fe40003f42270 */
[C---:B------:R-:W-:Y:S02]  /*0430*/  ISETP.EQ.AND P1, PT, R8.reuse, -0xc, PT ;  /* 0xfffffff40800780c */ /* 0x040fe40003f22270 */
[C---:B------:R-:W-:Y:S02]  /*0440*/  ISETP.EQ.AND P0, PT, R8.reuse, -0x8, PT ;  /* 0xfffffff80800780c */ /* 0x040fe40003f02270 */
[----:B------:R-:W-:-:S03]  /*0450*/  ISETP.EQ.AND P5, PT, R8, RZ, PT ;  /* 0x000000ff0800720c */ /* 0x000fc60003fa2270 */
[--C-:B------:R-:W-:Y:S01]  /*0460*/  @P3 IMAD.MOV.U32 R6, RZ, RZ, R10.reuse ;  /* 0x000000ffff063224 */ /* 0x100fe200078e000a */
[C---:B------:R-:W-:Y:S01]  /*0470*/  ISETP.EQ.AND P3, PT, R8.reuse, -0x4, PT ;  /* 0xfffffffc0800780c */ /* 0x040fe20003f62270 */
[----:B------:R-:W-:Y:S02]  /*0480*/  @P4 IMAD.MOV.U32 R7, RZ, RZ, R10 ;  /* 0x000000ffff074224 */ /* 0x000fe400078e000a */
[----:B------:R-:W-:Y:S01]  /*0490*/  @P4 IMAD.MOV.U32 R6, RZ, RZ, R21 ;  /* 0x000000ffff064224 */ /* 0x000fe200078e0015 */
[----:B------:R-:W-:Y:S01]  /*04a0*/  ISETP.EQ.AND P4, PT, R8, 0x4, PT ;  /* 0x000000040800780c */ /* 0x000fe20003f82270 */
[----:B------:R-:W-:Y:S02]  /*04b0*/  @P2 IMAD.MOV.U32 R6, RZ, RZ, R20 ;  /* 0x000000ffff062224 */ /* 0x000fe400078e0014 */
[----:B------:R-:W-:Y:S02]  /*04c0*/  @P1 IMAD.MOV.U32 R6, RZ, RZ, R19 ;  /* 0x000000ffff061224 */ /* 0x000fe400078e0013 */
[----:B------:R-:W-:-:S02]  /*04d0*/  @P0 IMAD.MOV.U32 R6, RZ, RZ, R18 ;  /* 0x000000ffff060224 */ /* 0x000fc400078e0012 */
[----:B------:R-:W-:Y:S01]  /*04e0*/  @P2 IMAD.MOV.U32 R7, RZ, RZ, R21 ;  /* 0x000000ffff072224 */ /* 0x000fe200078e0015 */
[----:B------:R-:W-:Y:S01]  /*04f0*/  @P1 MOV R7, R20 ;  /* 0x0000001400071202 */ /* 0x000fe20000000f00 */
[----:B------:R-:W-:Y:S01]  /*0500*/  @P3 IMAD.MOV.U32 R6, RZ, RZ, R16 ;  /* 0x000000ffff063224 */ /* 0x000fe200078e0010 */
[----:B------:R-:W-:Y:S01]  /*0510*/  @P5 MOV R6, R0 ;  /* 0x0000000000065202 */ /* 0x000fe20000000f00 */
[----:B------:R-:W-:Y:S02]  /*0520*/  @P0 IMAD.MOV.U32 R7, RZ, RZ, R19 ;  /* 0x000000ffff070224 */ /* 0x000fe400078e0013 */
[----:B------:R-:W-:Y:S02]  /*0530*/  @P3 IMAD.MOV.U32 R7, RZ, RZ, R18 ;  /* 0x000000ffff073224 */ /* 0x000fe400078e0012 */
[----:B------:R-:W-:Y:S02]  /*0540*/  @P5 IMAD.MOV.U32 R7, RZ, RZ, R16 ;  /* 0x000000ffff075224 */ /* 0x000fe400078e0010 */
[----:B------:R-:W-:-:S02]  /*0550*/  @P4 IMAD.MOV.U32 R7, RZ, RZ, R0 ;  /* 0x000000ffff074224 */ /* 0x000fc400078e0000 */
[----:B------:R-:W-:Y:S01]  /*0560*/  IMAD.MOV.U32 R11, RZ, RZ, R6 ;  /* 0x000000ffff0b7224 */ /* 0x000fe200078e0006 */
[----:B------:R-:W-:Y:S06]  /*0570*/  @!P6 BRA `(.L_x_4) ;  /* 0x00000000002ce947 */ /* 0x000fec0003800000 */
[----:B------:R-:W-:Y:S01]  /*0580*/  @P2 IMAD.MOV.U32 R6, RZ, RZ, R10 ;  /* 0x000000ffff062224 */ /* 0x000fe200078e000a */
[----:B------:R-:W-:Y:S01]  /*0590*/  LOP3.LUT R4, R4, 0x1f, RZ, 0xc0, !PT ;  /* 0x0000001f04047812 */ /* 0x000fe200078ec0ff */
[----:B------:R-:W-:Y:S02]  /*05a0*/  @P1 IMAD.MOV.U32 R6, RZ, RZ, R21 ;  /* 0x000000ffff061224 */ /* 0x000fe400078e0015 */
[----:B------:R-:W-:Y:S01]  /*05b0*/  @P0 IMAD.MOV.U32 R6, RZ, RZ, R20 ;  /* 0x000000ffff060224 */ /* 0x000fe200078e0014 */
[----:B------:R-:W-:Y:S01]  /*05c0*/  ISETP.EQ.AND P0, PT, R8, 0x8, PT ;  /* 0x000000080800780c */ /* 0x000fe20003f02270 */
[----:B------:R-:W-:Y:S01]  /*05d0*/  @P3 IMAD.MOV.U32 R6, RZ, RZ, R19 ;  /* 0x000000ffff063224 */ /* 0x000fe200078e0013 */
[----:B------:R-:W-:Y:S01]  /*05e0*/  @P5 MOV R6, R18 ;  /* 0x0000001200065202 */ /* 0x000fe20000000f00 */
[----:B------:R-:W-:Y:S01]  /*05f0*/  @P4 IMAD.MOV.U32 R6, RZ, RZ, R16 ;  /* 0x000000ffff064224 */ /* 0x000fe200078e0010 */
[----:B------:R-:W-:-:S09]  /*0600*/  SHF.L.W.U32.HI R11, R7, R4, R11 ;  /* 0x00000004070b7219 */ /* 0x000fd20000010e0b */
[----:B------:R-:W-:-:S05]  /*0610*/  @P0 IMAD.MOV.U32 R6, RZ, RZ, R0 ;  /* 0x000000ffff060224 */ /* 0x000fca00078e0000 */
[----:B------:R-:W-:-:S07]  /*0620*/  SHF.L.W.U32.HI R7, R6, R4, R7 ;  /* 0x0000000406077219 */ /* 0x000fce0000010e07 */
.L_x_4:
[----:B------:R-:W-:Y:S05]  /*0630*/  BSYNC.RECONVERGENT B1 ;  /* 0x0000000000017941 */ /* 0x000fea0003800200 */
.L_x_3:
[C---:B------:R-:W-:Y:S01]  /*0640*/  SHF.L.W.U32.HI R4, R7.reuse, 0x2, R11 ;  /* 0x0000000207047819 */ /* 0x040fe20000010e0b */
[----:B------:R-:W-:Y:S01]  /*0650*/  IMAD.SHL.U32 R7, R7, 0x4, RZ ;  /* 0x0000000407077824 */ /* 0x000fe200078e00ff */
[----:B------:R-:W-:Y:S01]  /*0660*/  UMOV UR6, 0x54442d19 ;  /* 0x54442d1900067882 */ /* 0x000fe20000000000 */
[----:B------:R-:W-:Y:S01]  /*0670*/  UMOV UR7, 0x3bf921fb ;  /* 0x3bf921fb00077882 */ /* 0x000fe20000000000 */
[----:B------:R-:W-:Y:S02]  /*0680*/  SHF.R.S32.HI R0, RZ, 0x1f, R4 ;  /* 0x0000001fff007819 */ /* 0x000fe40000011404 */
[----:B------:R-:W-:Y:S02]  /*0690*/  ISETP.GE.AND P0, PT, R5, RZ, PT ;  /* 0x000000ff0500720c */ /* 0x000fe40003f06270 */
[C---:B------:R-:W-:Y:S02]  /*06a0*/  LOP3.LUT R8, R0.reuse, R7, RZ, 0x3c, !PT ;  /* 0x0000000700087212 */ /* 0x040fe400078e3cff */
[----:B------:R-:W-:-:S02]  /*06b0*/  LOP3.LUT R9, R0, R4, RZ, 0x3c, !PT ;  /* 0x0000000400097212 */ /* 0x000fc400078e3cff */
[----:B------:R-:W-:Y:S02]  /*06c0*/  SHF.R.U32.HI R0, RZ, 0x1e, R11 ;  /* 0x0000001eff007819 */ /* 0x000fe4000001160b */
[----:B------:R-:W1:Y:S01]  /*06d0*/  I2F.F64.S64 R6, R8 ;  /* 0x0000000800067312 */ /* 0x000e620000301c00 */
[C---:B------:R-:W-:Y:S02]  /*06e0*/  LOP3.LUT R11, R4.reuse, R5, RZ, 0x3c, !PT ;  /* 0x00000005040b7212 */ /* 0x040fe400078e3cff */
[----:B------:R-:W-:Y:S02]  /*06f0*/  LEA.HI R0, R4, R0, RZ, 0x1 ;  /* 0x0000000004007211 */ /* 0x000fe400078f08ff */
[----:B------:R-:W-:-:S03]  /*0700*/  ISETP.GE.AND P1, PT, R11, RZ, PT ;  /* 0x000000ff0b00720c */ /* 0x000fc60003f26270 */
[----:B------:R-:W-:-:S04]  /*0710*/  IMAD.MOV R4, RZ, RZ, -R0 ;  /* 0x000000ffff047224 */ /* 0x000fc800078e0a00 */
[----:B------:R-:W-:Y:S01]  /*0720*/  @!P0 IMAD.MOV.U32 R0, RZ, RZ, R4 ;  /* 0x000000ffff008224 */ /* 0x000fe200078e0004 */
[----:B-1----:R-:W-:-:S10]  /*0730*/  DMUL R6, R6, UR6 ;  /* 0x0000000606067c28 */ /* 0x002fd40008000000 */
[----:B------:R-:W1:Y:S02]  /*0740*/  F2F.F32.F64 R6, R6 ;  /* 0x0000000600067310 */ /* 0x000e640000301000 */
[----:B-1----:R-:W-:-:S07]  /*0750*/  FSEL R4, -R6, R6, !P1 ;  /* 0x0000000606047208 */ /* 0x002fce0004800100 */
.L_x_1:
[----:B------:R-:W-:Y:S05]  /*0760*/  BSYNC.RECONVERGENT B0 ;  /* 0x0000000000007941 */ /* 0x000fea0003800200 */
.L_x_0:
[----:B------:R-:W-:Y:S01]  /*0770*/  FMUL R12, R5, 0.5 ;  /* 0x3f000000050c7820 */ /* 0x000fe20000400000 */
[----:B------:R-:W-:Y:S02]  /*0780*/  IMAD.MOV.U32 R13, RZ, RZ, 0x37cbac00 ;  /* 0x37cbac00ff0d7424 */ /* 0x000fe400078e00ff */
[----:B------:R-:W-:Y:S01]  /*0790*/  FMUL R5, R4, R4 ;  /* 0x0000000404057220 */ /* 0x000fe20000400000 */
[----:B------:R-:W-:Y:S01]  /*07a0*/  LOP3.LUT R7, R0, 0x1, RZ, 0xc0, !PT ;  /* 0x0000000100077812 */ /* 0x000fe200078ec0ff */
[----:B------:R-:W-:Y:S01]  /*07b0*/  FMUL R8, R12, 0.63661974668502807617 ;  /* 0x3f22f9830c087820 */ /* 0x000fe20000400000 */
[----:B------:R-:W-:Y:S01]  /*07c0*/  MOV R14, 0x3d2aaabb ;  /* 0x3d2aaabb000e7802 */ /* 0x000fe20000000f00 */
[----:B------:R-:W-:Y:S01]  /*07d0*/  FFMA R6, R5, R13, -0.0013887860113754868507 ;  /* 0xbab607ed05067423 */ /* 0x000fe2000000000d */
[----:B------:R-:W-:Y:S01]  /*07e0*/  ISETP.NE.U32.AND P0, PT, R7, 0x1, PT ;  /* 0x000000010700780c */ /* 0x000fe20003f05070 */
[----:B------:R-:W-:Y:S01]  /*07f0*/  IMAD.MOV.U32 R11, RZ, RZ, 0x3effffff ;  /* 0x3effffffff0b7424 */ /* 0x000fe200078e00ff */
[----:B------:R-:W-:Y:S01]  /*0800*/  LOP3.LUT P1, RZ, R0, 0x2, RZ, 0xc0, !PT ;  /* 0x0000000200ff7812 */ /* 0x000fe2000782c0ff */
[----:B------:R-:W1:Y:S01]  /*0810*/  F2I.NTZ R8, R8 ;  /* 0x0000000800087305 */ /* 0x000e620000203100 */
[----:B------:R-:W-:Y:S01]  /*0820*/  FSEL R6, R6, -0.00019574658654164522886, !P0 ;  /* 0xb94d415306067808 */ /* 0x000fe20004000000 */
[----:B------:R-:W-:Y:S01]  /*0830*/  BSSY.RECONVERGENT B0, `(.L_x_5) ;  /* 0x000006a000007945 */ /* 0x000fe20003800200 */
[----:B------:R-:W-:-:S02]  /*0840*/  FSEL R22, R14, 0.0083327032625675201416, !P0 ;  /* 0x3c0885e40e167808 */ /* 0x000fc40004000000 */
[----:B------:R-:W-:-:S03]  /*0850*/  FSEL R0, R4, 1, P0 ;  /* 0x3f80000004007808 */ /* 0x000fc60000000000 */
[----:B------:R-:W-:Y:S01]  /*0860*/  FFMA R6, R5, R6, R22 ;  /* 0x0000000605067223 */ /* 0x000fe20000000016 */
[----:B------:R-:W-:Y:S02]  /*0870*/  FSEL R22, -R11, -0.16666662693023681641, !P0 ;  /* 0xbe2aaaa80b167808 */ /* 0x000fe40004000100 */
[----:B------:R-:W-:-:S03]  /*0880*/  FSETP.GE.AND P0, PT, |R12|, 105615, PT ;  /* 0x47ce47800c00780b */ /* 0x000fc60003f06200 */
[C---:B------:R-:W-:Y:S01]  /*0890*/  FFMA R6, R5.reuse, R6, R22 ;  /* 0x0000000605067223 */ /* 0x040fe20000000016 */
[----:B-1----:R-:W-:Y:S01]  /*08a0*/  I2FP.F32.S32 R7, R8 ;  /* 0x0000000800077245 */ /* 0x002fe20000201400 */
[----:B------:R-:W-:-:S04]  /*08b0*/  FFMA R5, R5, R0, RZ ;  /* 0x0000000005057223 */ /* 0x000fc800000000ff */
[----:B------:R-:W-:Y:S01]  /*08c0*/  FFMA R4, R7, -1.5707962512969970703, R12 ;  /* 0xbfc90fda07047823 */ /* 0x000fe2000000000c */
[----:B------:R-:W-:-:S03]  /*08d0*/  FFMA R15, R5, R6, R0 ;  /* 0x00000006050f7223 */ /* 0x000fc60000000000 */
[----:B------:R-:W-:Y:S01]  /*08e0*/  FFMA R4, R7, -7.5497894158615963534e-08, R4 ;  /* 0xb3a2216807047823 */ /* 0x000fe20000000004 */
[----:B------:R-:W-:-:S03]  /*08f0*/  @P1 FADD R15, RZ, -R15 ;  /* 0x8000000fff0f1221 */ /* 0x000fc60000000000 */
[----:B------:R-:W-:Y:S01]  /*0900*/  FFMA R0, R7, -5.3903029534742383927e-15, R4 ;  /* 0xa7c234c507007823 */ /* 0x000fe20000000004 */
[----:B------:R-:W-:Y:S06]  /*0910*/  @!P0 BRA `(.L_x_6) ;  /* 0x00000004006c8947 */ /* 0x000fec0003800000 */
[----:B------:R-:W-:-:S13]  /*0920*/  FSETP.NEU.AND P0, PT, |R12|, +INF , PT ;  /* 0x7f8000000c00780b */ /* 0x000fda0003f0d200 */
[----:B------:R-:W-:Y:S01]  /*0930*/  @!P0 FMUL R0, RZ, R12 ;  /* 0x0000000cff008220 */ /* 0x000fe20000400000 */
[----:B------:R-:W-:Y:S01]  /*0940*/  @!P0 IMAD.MOV.U32 R8, RZ, RZ, RZ ;  /* 0x000000ffff088224 */ /* 0x000fe200078e00ff */
[----:B------:R-:W-:Y:S06]  /*0950*/  @!P0 BRA `(.L_x_6) ;  /* 0x00000004005c8947 */ /* 0x000fec0003800000 */
[----:B------:R-:W1:Y:S01]  /*0960*/  LDC.64 R4, c[0x4][RZ] ;  /* 0x01000000ff047b82 */ /* 0x000e620000000a00 */
[----:B------:R-:W-:Y:S01]  /*0970*/  IMAD.SHL.U32 R0, R12, 0x100, RZ ;  /* 0x000001000c007824 */ /* 0x000fe200078e00ff */
[----:B------:R-:W-:Y:S01]  /*0980*/  UMOV UR5, URZ ;  /* 0x000000ff00057c82 */ /* 0x000fe20008000000 */
[----:B------:R-:W-:Y:S02]  /*0990*/  IMAD.MOV.U32 R17, RZ, RZ, RZ ;  /* 0x000000ffff117224 */ /* 0x000fe400078e00ff */
[----:B------:R-:W-:Y:S01]  /*09a0*/  IMAD.MOV.U32 R23, RZ, RZ, RZ ;  /* 0x000000ffff177224 */ /* 0x000fe200078e00ff */
[----:B------:R-:W-:-:S07]  /*09b0*/  LOP3.LUT R25, R0, 0x80000000, RZ, 0xfc, !PT ;  /* 0x8000000000197812 */ /* 0x000fce00078efcff */
.L_x_7:
[----:B-1----:R-:W-:-:S06]  /*09c0*/  IMAD.WIDE.U32 R6, R23, 0x4, R4 ;  /* 0x0000000417067825 */ /* 0x002fcc00078e0004 */
[----:B------:R-:W2:Y:S01]  /*09d0*/  LDG.E.CONSTANT R6, desc[UR8][R6.64] ;  /* 0x0000000806067981 */ /* 0x000ea2000c1e9900 */
[C---:B------:R-:W-:Y:S01]  /*09e0*/  SHF.L.U32 R0, R23.reuse, 0x2, RZ ;  /* 0x0000000217007819 */ /* 0x040fe200000006ff */
[----:B------:R-:W-:-:S03]  /*09f0*/  VIADD R23, R23, 0x1 ;  /* 0x0000000117177836 */ /* 0x000fc60000000000 */
[C---:B------:R-:W-:Y:S02]  /*0a00*/  ISETP.EQ.AND P0, PT, R0.reuse, RZ, PT ;  /* 0x000000ff0000720c */ /* 0x040fe40003f02270 */
[C---:B------:R-:W-:Y:S02]  /*0a10*/  ISETP.EQ.AND P5, PT, R0.reuse, 0x4, PT ;  /* 0x000000040000780c */ /* 0x040fe40003fa2270 */
[C---:B------:R-:W-:Y:S02]  /*0a20*/  ISETP.EQ.AND P4, PT, R0.reuse, 0x8, PT ;  /* 0x000000080000780c */ /* 0x040fe40003f82270 */
[C---:B------:R-:W-:Y:S02]  /*0a30*/  ISETP.EQ.AND P3, PT, R0.reuse, 0xc, PT ;  /* 0x0000000c0000780c */ /* 0x040fe40003f62270 */
[C---:B------:R-:W-:Y:S02]  /*0a40*/  ISETP.EQ.AND P2, PT, R0.reuse, 0x10, PT ;  /* 0x000000100000780c */ /* 0x040fe40003f42270 */
[----:B------:R-:W-:Y:S01]  /*0a50*/  ISETP.EQ.AND P1, PT, R0, 0x14, PT ;  /* 0x000000140000780c */ /* 0x000fe20003f22270 */
[----:B--2---:R-:W-:-:S03]  /*0a60*/  IMAD.WIDE.U32 R8, R6, R25, RZ ;  /* 0x0000001906087225 */ /* 0x004fc600078e00ff */
[----:B------:R-:W-:-:S04]  /*0a70*/  IADD3 R0, P6, PT, R8, R17, RZ ;  /* 0x0000001108007210 */ /* 0x000fc80007fde0ff */
[----:B------:R-:W-:Y:S01]  /*0a80*/  IADD3.X R17, PT, PT, R9, UR5, RZ, P6, !PT ;  /* 0x0000000509117c10 */ /* 0x000fe2000b7fe4ff */
[--C-:B------:R-:W-:Y:S01]  /*0a90*/  @P0 IMAD.MOV.U32 R10, RZ, RZ, R0.reuse ;  /* 0x000000ffff0a0224 */ /* 0x100fe200078e0000 */
[----:B------:R-:W-:Y:S01]  /*0aa0*/  ISETP.NE.AND P6, PT, R23, 0x6, PT ;  /* 0x000000061700780c */ /* 0x000fe20003fc5270 */
[--C-:B------:R-:W-:Y:S01]  /*0ab0*/  @P5 IMAD.MOV.U32 R21, RZ, RZ, R0.reuse ;  /* 0x000000ffff155224 */ /* 0x100fe200078e0000 */
[----:B------:R-:W-:Y:S01]  /*0ac0*/  @P2 MOV R18, R0 ;  /* 0x0000000000122202 */ /* 0x000fe20000000f00 */
[--C-:B------:R-:W-:Y:S02]  /*0ad0*/  @P4 IMAD.MOV.U32 R20, RZ, RZ, R0.reuse ;  /* 0x000000ffff144224 */ /* 0x100fe400078e0000 */
[--C-:B------:R-:W-:Y:S02]  /*0ae0*/  @P3 IMAD.MOV.U32 R19, RZ, RZ, R0.reuse ;  /* 0x000000ffff133224 */ /* 0x100fe400078e0000 */
[----:B------:R-:W-:-:S06]  /*0af0*/  @P1 IMAD.MOV.U32 R16, RZ, RZ, R0 ;  /* 0x000000ffff101224 */ /* 0x000fcc00078e0000 */
[----:B------:R-:W-:Y:S05]  /*0b00*/  @P6 BRA `(.L_x_7) ;  /* 0xfffffffc00ac6947 */ /* 0x000fea000383ffff */
[----:B------:R-:W-:Y:S01]  /*0b10*/  SHF.R.U32.HI R4, RZ, 0x17, R12 ;  /* 0x00000017ff047819 */ /* 0x000fe2000001160c */
[----:B------:R-:W-:Y:S03]  /*0b20*/  BSSY.RECONVERGENT B1, `(.L_x_8) ;  /* 0x0000028000017945 */ /* 0x000fe60003800200 */
[C---:B------:R-:W-:Y:S02]  /*0b30*/  LOP3.LUT R0, R4.reuse, 0xe0, RZ, 0xc0, !PT ;  /* 0x000000e004007812 */ /* 0x040fe400078ec0ff */
[----:B------:R-:W-:-:S03]  /*0b40*/  LOP3.LUT P6, RZ, R4, 0x1f, RZ, 0xc0, !PT ;  /* 0x0000001f04ff7812 */ /* 0x000fc600078cc0ff */
[----:B------:R-:W-:-:S05]  /*0b50*/  VIADD R0, R0, 0xffffff80 ;  /* 0xffffff8000007836 */ /* 0x000fca0000000000 */
        /* <DEDUP_REMOVED lines=10> */
[----:B------:R-:W-:Y:S01]  /*0c00*/  @P4 IMAD.MOV.U32 R5, RZ, RZ, R10 ;  /* 0x000000ffff054224 */ /* 0x000fe200078e000a */
[----:B------:R-:W-:Y:S01]  /*0c10*/  @P4 MOV R0, R21 ;  /* 0x0000001500004202 */ /* 0x000fe20000000f00 */
[----:B------:R-:W-:Y:S01]  /*0c20*/  @P2 IMAD.MOV.U32 R5, RZ, RZ, R21 ;  /* 0x000000ffff052224 */ /* 0x000fe200078e0015 */
[----:B------:R-:W-:Y:S01]  /*0c30*/  ISETP.EQ.AND P4, PT, R7, 0x4, PT ;  /* 0x000000040700780c */ /* 0x000fe20003f82270 */
[--C-:B------:R-:W-:Y:S02]  /*0c40*/  @P2 IMAD.MOV.U32 R0, RZ, RZ, R20.reuse ;  /* 0x000000ffff002224 */ /* 0x100fe400078e0014 */
[----:B------:R-:W-:Y:S02]  /*0c50*/  @P1 IMAD.MOV.U32 R5, RZ, RZ, R20 ;  /* 0x000000ffff051224 */ /* 0x000fe400078e0014 */
[--C-:B------:R-:W-:Y:S01]  /*0c60*/  @P1 IMAD.MOV.U32 R0, RZ, RZ, R19.reuse ;  /* 0x000000ffff001224 */ /* 0x100fe200078e0013 */
[----:B------:R-:W-:Y:S01]  /*0c70*/  @P0 MOV R0, R18 ;  /* 0x0000001200000202 */ /* 0x000fe20000000f00 */
[----:B------:R-:W-:-:S02]  /*0c80*/  @P0 IMAD.MOV.U32 R5, RZ, RZ, R19 ;  /* 0x000000ffff050224 */ /* 0x000fc400078e0013 */
[----:B------:R-:W-:Y:S02]  /*0c90*/  @P3 IMAD.MOV.U32 R5, RZ, RZ, R18 ;  /* 0x000000ffff053224 */ /* 0x000fe400078e0012 */
[--C-:B------:R-:W-:Y:S02]  /*0ca0*/  @P3 IMAD.MOV.U32 R0, RZ, RZ, R16.reuse ;  /* 0x000000ffff003224 */ /* 0x100fe400078e0010 */
[----:B------:R-:W-:Y:S02]  /*0cb0*/  @P5 IMAD.MOV.U32 R5, RZ, RZ, R16 ;  /* 0x000000ffff055224 */ /* 0x000fe400078e0010 */
[--C-:B------:R-:W-:Y:S02]  /*0cc0*/  @P5 IMAD.MOV.U32 R0, RZ, RZ, R17.reuse ;  /* 0x000000ffff005224 */ /* 0x100fe400078e0011 */
[----:B------:R-:W-:Y:S01]  /*0cd0*/  @P4 IMAD.MOV.U32 R5, RZ, RZ, R17 ;  /* 0x000000ffff054224 */ /* 0x000fe200078e0011 */
[----:B------:R-:W-:Y:S06]  /*0ce0*/  @!P6 BRA `(.L_x_9) ;  /* 0x00000000002ce947 */ /* 0x000fec0003800000 */
[----:B------:R-:W-:Y:S01]  /*0cf0*/  @P2 MOV R6, R10 ;  /* 0x0000000a00062202 */ /* 0x000fe20000000f00 */
[----:B------:R-:W-:Y:S01]  /*0d00*/  @P1 IMAD.MOV.U32 R6, RZ, RZ, R21 ;  /* 0x000000ffff061224 */ /* 0x000fe200078e0015 */
[----:B------:R-:W-:Y:S01]  /*0d10*/  LOP3.LUT R4, R4, 0x1f, RZ, 0xc0, !PT ;  /* 0x0000001f04047812 */ /* 0x000fe200078ec0ff */
[----:B------:R-:W-:Y:S01]  /*0d20*/  @P0 IMAD.MOV.U32 R6, RZ, RZ, R20 ;  /* 0x000000ffff060224 */ /* 0x000fe200078e0014 */
[----:B------:R-:W-:Y:S01]  /*0d30*/  ISETP.EQ.AND P0, PT, R7, 0x8, PT ;  /* 0x000000080700780c */ /* 0x000fe20003f02270 */
[----:B------:R-:W-:Y:S01]  /*0d40*/  @P3 IMAD.MOV.U32 R6, RZ, RZ, R19 ;  /* 0x000000ffff063224 */ /* 0x000fe200078e0013 */
[----:B------:R-:W-:Y:S01]  /*0d50*/  SHF.L.W.U32.HI R0, R5, R4, R0 ;  /* 0x0000000405007219 */ /* 0x000fe20000010e00 */
[----:B------:R-:W-:Y:S02]  /*0d60*/  @P5 IMAD.MOV.U32 R6, RZ, RZ, R18 ;  /* 0x000000ffff065224 */ /* 0x000fe400078e0012 */
[----:B------:R-:W-:-:S08]  /*0d70*/  @P4 IMAD.MOV.U32 R6, RZ, RZ, R16 ;  /* 0x000000ffff064224 */ /* 0x000fd000078e0010 */
[----:B------:R-:W-:-:S04]  /*0d80*/  @P0 MOV R6, R17 ;  /* 0x0000001100060202 */ /* 0x000fc80000000f00 */
[----:B------:R-:W-:-:S07]  /*0d90*/  SHF.L.W.U32.HI R5, R6, R4, R5 ;  /* 0x0000000406057219 */ /* 0x000fce0000010e05 */
.L_x_9:
[----:B------:R-:W-:Y:S05]  /*0da0*/  BSYNC.RECONVERGENT B1 ;  /* 0x0000000000017941 */ /* 0x000fea0003800200 */
.L_x_8:
        /* <DEDUP_REMOVED lines=9> */
[C---:B------:R-:W-:Y:S02]  /*0e40*/  LOP3.LUT R12, R9.reuse, R12, RZ, 0x3c, !PT ;  /* 0x0000000c090c7212 */ /* 0x040fe400078e3cff */
[----:B------:R-:W1:Y:S01]  /*0e50*/  I2F.F64.S64 R4, R4 ;  /* 0x0000000400047312 */ /* 0x000e620000301c00 */
[----:B------:R-:W-:Y:S02]  /*0e60*/  LEA.HI R8, R9, R0, RZ, 0x1 ;  /* 0x0000000009087211 */ /* 0x000fe400078f08ff */
[----:B------:R-:W-:-:S03]  /*0e70*/  ISETP.GE.AND P1, PT, R12, RZ, PT ;  /* 0x000000ff0c00720c */ /* 0x000fc60003f26270 */
[----:B------:R-:W-:-:S04]  /*0e80*/  IMAD.MOV R0, RZ, RZ, -R8 ;  /* 0x000000ffff007224 */ /* 0x000fc800078e0a08 */
[----:B------:R-:W-:Y:S01]  /*0e90*/  @!P0 IMAD.MOV.U32 R8, RZ, RZ, R0 ;  /* 0x000000ffff088224 */ /* 0x000fe200078e0000 */
[----:B-1----:R-:W-:-:S10]  /*0ea0*/  DMUL R6, R4, UR6 ;  /* 0x0000000604067c28 */ /* 0x002fd40008000000 */
[----:B------:R-:W1:Y:S02]  /*0eb0*/  F2F.F32.F64 R6, R6 ;  /* 0x0000000600067310 */ /* 0x000e640000301000 */
[----:B-1----:R-:W-:-:S07]  /*0ec0*/  FSEL R0, -R6, R6, !P1 ;  /* 0x0000000606007208 */ /* 0x002fce0004800100 */
.L_x_6:
[----:B------:R-:W-:Y:S05]  /*0ed0*/  BSYNC.RECONVERGENT B0 ;  /* 0x0000000000007941 */ /* 0x000fea0003800200 */
.L_x_5:
[----:B------:R-:W-:Y:S01]  /*0ee0*/  FMUL R4, R0, R0 ;  /* 0x0000000000047220 */ /* 0x000fe20000400000 */
[C---:B------:R-:W-:Y:S01]  /*0ef0*/  LOP3.LUT R5, R8.reuse, 0x1, RZ, 0xc0, !PT ;  /* 0x0000000108057812 */ /* 0x040fe200078ec0ff */
[----:B------:R-:W-:Y:S01]  /*0f00*/  VIADD R8, R8, 0x1 ;  /* 0x0000000108087836 */ /* 0x000fe20000000000 */
[----:B------:R-:W-:Y:S01]  /*0f10*/  UIADD3 UR4, UPT, UPT, UR4, 0x1, URZ ;  /* 0x0000000104047890 */ /* 0x000fe2000fffe0ff */
[----:B------:R-:W-:Y:S01]  /*0f20*/  FFMA R13, R4, R13, -0.0013887860113754868507 ;  /* 0xbab607ed040d7423 */ /* 0x000fe2000000000d */
[----:B------:R-:W-:Y:S02]  /*0f30*/  ISETP.NE.U32.AND P0, PT, R5, 0x1, PT ;  /* 0x000000010500780c */ /* 0x000fe40003f05070 */
[----:B------:R-:W-:Y:S01]  /*0f40*/  LOP3.LUT P1, RZ, R8, 0x2, RZ, 0xc0, !PT ;  /* 0x0000000208ff7812 */ /* 0x000fe2000782c0ff */
[----:B------:R-:W-:Y:S01]  /*0f50*/  UISETP.NE.AND UP0, UPT, UR4, 0x3e8, UPT ;  /* 0x000003e80400788c */ /* 0x000fe2000bf05270 */
[----:B------:R-:W-:Y:S02]  /*0f60*/  FSEL R5, R14, 0.0083327032625675201416, P0 ;  /* 0x3c0885e40e057808 */ /* 0x000fe40000000000 */
[----:B------:R-:W-:-:S02]  /*0f70*/  FSEL R13, R13, -0.00019574658654164522886, P0 ;  /* 0xb94d41530d0d7808 */ /* 0x000fc40000000000 */
[----:B------:R-:W-:Y:S02]  /*0f80*/  FSEL R0, R0, 1, !P0 ;  /* 0x3f80000000007808 */ /* 0x000fe40004000000 */
[----:B------:R-:W-:Y:S01]  /*0f90*/  FSEL R6, -R11, -0.16666662693023681641, P0 ;  /* 0xbe2aaaa80b067808 */ /* 0x000fe20000000100 */
[C---:B------:R-:W-:Y:S02]  /*0fa0*/  FFMA R13, R4.reuse, R13, R5 ;  /* 0x0000000d040d7223 */ /* 0x040fe40000000005 */
[C---:B------:R-:W-:Y:S02]  /*0fb0*/  FFMA R5, R4.reuse, R0, RZ ;  /* 0x0000000004057223 */ /* 0x040fe400000000ff */
[----:B------:R-:W-:-:S04]  /*0fc0*/  FFMA R6, R4, R13, R6 ;  /* 0x0000000d04067223 */ /* 0x000fc80000000006 */
[----:B------:R-:W-:-:S04]  /*0fd0*/  FFMA R0, R5, R6, R0 ;  /* 0x0000000605007223 */ /* 0x000fc80000000000 */
[----:B------:R-:W-:-:S04]  /*0fe0*/  @P1 FADD R0, RZ, -R0 ;  /* 0x80000000ff001221 */ /* 0x000fc80000000000 */
[----:B------:R-:W-:Y:S01]  /*0ff0*/  FADD R5, R15, R0 ;  /* 0x000000000f057221 */ /* 0x000fe20000000000 */
[----:B------:R-:W-:Y:S06]  /*1000*/  BRA.U UP0, `(.L_x_10) ;  /* 0xfffffff100307547 */ /* 0x000fec000b83ffff */
[----:B------:R-:W-:Y:S01]  /*1010*/  STG.E desc[UR8][R2.64], R5 ;  /* 0x0000000502007986 */ /* 0x000fe2000c101908 */
[----:B------:R-:W-:Y:S05]  /*1020*/  EXIT ;  /* 0x000000000000794d */ /* 0x000fea0003800000 */
.L_x_11:
[----:B------:R-:W-:-:S00]  /*1030*/  BRA `(.L_x_11) ;  /* 0xfffffffc00fc7947 */ /* 0x000fc0000383ffff */
[----:B------:R-:W-:-:S00]  /*1040*/  NOP ;  /* 0x0000000000007918 */ /* 0x000fc00000000000 */
        /* <DEDUP_REMOVED lines=11> */
.L_x_14:


//--------------------- .text._Z21memoryIntensiveKernelPfii --------------------------
	.section	.text._Z21memoryIntensiveKernelPfii,"ax",@progbits
	.align	128
        .global         _Z21memoryIntensiveKernelPfii
        .type           _Z21memoryIntensiveKernelPfii,@function
        .size           _Z21memoryIntensiveKernelPfii,(.L_x_15 - _Z21memoryIntensiveKernelPfii)
        .other          _Z21memoryIntensiveKernelPfii,@"STO_CUDA_ENTRY STV_DEFAULT"
_Z21memoryIntensiveKernelPfii:
.text._Z21memoryIntensiveKernelPfii:
[----:B------:R-:W-:Y:S01]  /*0000*/  LDC R1, c[0x0][0x37c] ;  /* 0x0000df00ff017b82 */ /* 0x000fe20000000800 */
[----:B------:R-:W0:Y:S07]  /*0010*/  S2R R3, SR_TID.X ;  /* 0x0000000000037919 */ /* 0x000e2e0000002100 */
[----:B------:R-:W0:Y:S08]  /*0020*/  S2UR UR4, SR_CTAID.X ;  /* 0x00000000000479c3 */ /* 0x000e300000002500 */
[----:B------:R-:W0:Y:S08]  /*0030*/  LDC R0, c[0x0][0x360] ;  /* 0x0000d800ff007b82 */ /* 0x000e300000000800 */
[----:B------:R-:W1:Y:S01]  /*0040*/  LDC R5, c[0x0][0x388] ;  /* 0x0000e200ff057b82 */ /* 0x000e620000000800 */
[----:B0-----:R-:W-:-:S05]  /*0050*/  IMAD R0, R0, UR4, R3 ;  /* 0x0000000400007c24 */ /* 0x001fca000f8e0203 */
[----:B-1----:R-:W-:-:S13]  /*0060*/  ISETP.GE.AND P0, PT, R0, R5, PT ;  /* 0x000000050000720c */ /* 0x002fda0003f06270 */
[----:B------:R-:W-:Y:S05]  /*0070*/  @P0 EXIT ;  /* 0x000000000000094d */ /* 0x000fea0003800000 */
[----:B------:R-:W-:Y:S01]  /*0080*/  IABS R7, R5 ;  /* 0x0000000500077213 */ /* 0x000fe20000000000 */
[----:B------:R-:W0:Y:S03]  /*0090*/  LDCU UR4, c[0x0][0x38c] ;  /* 0x00007180ff0477ac */ /* 0x000e260008000800 */
[----:B------:R-:W1:Y:S08]  /*00a0*/  I2F.RP R4, R7 ;  /* 0x0000000700047306 */ /* 0x000e700000209400 */
[----:B-1----:R-:W1:Y:S01]  /*00b0*/  MUFU.RCP R4, R4 ;  /* 0x0000000400047308 */ /* 0x002e620000001000 */
[----:B0-----:R-:W-:Y:S01]  /*00c0*/  IMAD R0, R0, UR4, RZ ;  /* 0x0000000400007c24 */ /* 0x001fe2000f8e02ff */
[----:B------:R-:W0:Y:S04]  /*00d0*/  LDCU.64 UR4, c[0x0][0x358] ;  /* 0x00006b00ff0477ac */ /* 0x000e280008000a00 */
[----:B------:R-:W-:-:S02]  /*00e0*/  ISETP.GE.AND P2, PT, R0, RZ, PT ;  /* 0x000000ff0000720c */ /* 0x000fc40003f46270 */
[----:B-1----:R-:W-:Y:S02]  /*00f0*/  IADD3 R2, PT, PT, R4, 0xffffffe, RZ ;  /* 0x0ffffffe04027810 */ /* 0x002fe40007ffe0ff */
[----:B------:R-:W-:Y:S02]  /*0100*/  IABS R4, R0 ;  /* 0x0000000000047213 */ /* 0x000fe40000000000 */
[----:B------:R1:W2:Y:S02]  /*0110*/  F2I.FTZ.U32.TRUNC.NTZ R3, R2 ;  /* 0x0000000200037305 */ /* 0x0002a4000021f000 */
[----:B-1----:R-:W-:Y:S01]  /*0120*/  IMAD.MOV.U32 R2, RZ, RZ, RZ ;  /* 0x000000ffff027224 */ /* 0x002fe200078e00ff */
[----:B--2---:R-:W-:-:S05]  /*0130*/  IADD3 R6, PT, PT, RZ, -R3, RZ ;  /* 0x80000003ff067210 */ /* 0x004fca0007ffe0ff */
[----:B------:R-:W-:-:S04]  /*0140*/  IMAD R9, R6, R7, RZ ;  /* 0x0000000706097224 */ /* 0x000fc800078e02ff */
[----:B------:R-:W-:-:S06]  /*0150*/  IMAD.HI.U32 R3, R3, R9, R2 ;  /* 0x0000000903037227 */ /* 0x000fcc00078e0002 */
[----:B------:R-:W-:-:S05]  /*0160*/  IMAD.HI.U32 R3, R3, R4, RZ ;  /* 0x0000000403037227 */ /* 0x000fca00078e00ff */
[----:B------:R-:W-:-:S05]  /*0170*/  IADD3 R3, PT, PT, -R3, RZ, RZ ;  /* 0x000000ff03037210 */ /* 0x000fca0007ffe1ff */
[C---:B------:R-:W-:Y:S02]  /*0180*/  IMAD R4, R7.reuse, R3, R4 ;  /* 0x0000000307047224 */ /* 0x040fe400078e0204 */
[----:B------:R-:W1:Y:S03]  /*0190*/  LDC.64 R2, c[0x0][0x380] ;  /* 0x0000e000ff027b82 */ /* 0x000e660000000a00 */
[----:B------:R-:W-:-:S13]  /*01a0*/  ISETP.GT.U32.AND P0, PT, R7, R4, PT ;  /* 0x000000040700720c */ /* 0x000fda0003f04070 */
[----:B------:R-:W-:Y:S01]  /*01b0*/  @!P0 IMAD.IADD R4, R4, 0x1, -R7 ;  /* 0x0000000104048824 */ /* 0x000fe200078e0a07 */
[----:B------:R-:W-:-:S04]  /*01c0*/  ISETP.NE.AND P0, PT, R5, RZ, PT ;  /* 0x000000ff0500720c */ /* 0x000fc80003f05270 */
[----:B------:R-:W-:-:S13]  /*01d0*/  ISETP.GT.U32.AND P1, PT, R7, R4, PT ;  /* 0x000000040700720c */ /* 0x000fda0003f24070 */
[----:B------:R-:W-:-:S05]  /*01e0*/  @!P1 IADD3 R4, PT, PT, R4, -R7, RZ ;  /* 0x8000000704049210 */ /* 0x000fca0007ffe0ff */
[----:B------:R-:W-:Y:S01]  /*01f0*/  @!P2 IMAD.MOV R4, RZ, RZ, -R4 ;  /* 0x000000ffff04a224 */ /* 0x000fe200078e0a04 */
[----:B------:R-:W-:-:S05]  /*0200*/  @!P0 LOP3.LUT R4, RZ, R5, RZ, 0x33, !PT ;  /* 0x00000005ff048212 */ /* 0x000fca00078e33ff */
[----:B-1----:R-:W-:-:S05]  /*0210*/  IMAD.WIDE R2, R4, 0x4, R2 ;  /* 0x0000000404027825 */ /* 0x002fca00078e0202 */
[----:B0-----:R-:W2:Y:S02]  /*0220*/  LDG.E R0, desc[UR4][R2.64] ;  /* 0x0000000402007981 */ /* 0x001ea4000c1e1900 */
[----:B--2---:R-:W-:-:S05]  /*0230*/  FADD R5, R0, R0 ;  /* 0x0000000000057221 */ /* 0x004fca0000000000 */
[----:B------:R-:W-:Y:S01]  /*0240*/  STG.E desc[UR4][R2.64], R5 ;  /* 0x0000000502007986 */ /* 0x000fe2000c101904 */
[----:B------:R-:W-:Y:S05]  /*0250*/  EXIT ;  /* 0x000000000000794d */ /* 0x000fea0003800000 */
.L_x_12:
        /* <DEDUP_REMOVED lines=10> */
.L_x_15:


//--------------------- .text._Z9vectorAddPfS_S_i --------------------------
	.section	.text._Z9vectorAddPfS_S_i,"ax",@progbits
	.align	128
        .global         _Z9vectorAddPfS_S_i
        .type           _Z9vectorAddPfS_S_i,@function
        .size           _Z9vectorAddPfS_S_i,(.L_x_16 - _Z9vectorAddPfS_S_i)
        .other          _Z9vectorAddPfS_S_i,@"STO_CUDA_ENTRY STV_DEFAULT"
_Z9vectorAddPfS_S_i:
.text._Z9vectorAddPfS_S_i:
        /* <DEDUP_REMOVED lines=9> */
[----:B------:R-:W1:Y:S07]  /*0090*/  LDCU.64 UR4, c[0x0][0x358] ;  /* 0x00006b00ff0477ac */ /* 0x000e6e0008000a00 */
[----:B------:R-:W2:Y:S08]  /*00a0*/  LDC.64 R4, c[0x0][0x388] ;  /* 0x0000e200ff047b82 */ /* 0x000eb00000000a00 */
[----:B------:R-:W3:Y:S01]  /*00b0*/  LDC.64 R6, c[0x0][0x390] ;  /* 0x0000e400ff067b82 */ /* 0x000ee20000000a00 */
[----:B0-----:R-:W-:-:S06]  /*00c0*/  IMAD.WIDE R2, R9, 0x4, R2 ;  /* 0x0000000409027825 */ /* 0x001fcc00078e0202 */
[----:B-1----:R-:W4:Y:S01]  /*00d0*/  LDG.E R2, desc[UR4][R2.64] ;  /* 0x0000000402027981 */ /* 0x002f22000c1e1900 */
[----:B--2---:R-:W-:-:S06]  /*00e0*/  IMAD.WIDE R4, R9, 0x4, R4 ;  /* 0x0000000409047825 */ /* 0x004fcc00078e0204 */
[----:B------:R-:W4:Y:S01]  /*00f0*/  LDG.E R5, desc[UR4][R4.64] ;  /* 0x0000000404057981 */ /* 0x000f22000c1e1900 */
[----:B---3--:R-:W-:-:S04]  /*0100*/  IMAD.WIDE R6, R9, 0x4, R6 ;  /* 0x0000000409067825 */ /* 0x008fc800078e0206 */
[----:B----4-:R-:W-:-:S05]  /*0110*/  FADD R9, R2, R5 ;  /* 0x0000000502097221 */ /* 0x010fca0000000000 */
[----:B------:R-:W-:Y:S01]  /*0120*/  STG.E desc[UR4][R6.64], R9 ;  /* 0x0000000906007986 */ /* 0x000fe2000c101904 */
[----:B------:R-:W-:Y:S05]  /*0130*/  EXIT ;  /* 0x000000000000794d */ /* 0x000fea0003800000 */
.L_x_13:
        /* <DEDUP_REMOVED lines=12> */
.L_x_16:


//--------------------- .nv.global.init           --------------------------
	.section	.nv.global.init,"aw",@progbits
	.align	4
.nv.global.init:
	.type		__cudart_i2opi_f,@object
	.size		__cudart_i2opi_f,(.L_0 - __cudart_i2opi_f)
__cudart_i2opi_f:
        /*0000*/ 	.byte	0x41, 0x90, 0x43, 0x3c, 0x99, 0x95, 0x62, 0xdb, 0xc0, 0xdd, 0x34, 0xf5, 0xd1, 0x57, 0x27, 0xfc
        /*0010*/ 	.byte	0x29, 0x15, 0x44, 0x4e, 0x6e, 0x83, 0xf9, 0xa2
.L_0:


//--------------------- .nv.shared.reserved.0     --------------------------
	.section	.nv.shared.reserved.0,"aw",@nobits
	.weak		__nv_reservedSMEM_offset_0_alias
	.size		__nv_reservedSMEM_offset_0_alias, 0, 64
	.other		__nv_reservedSMEM_offset_0_alias,@"STO_CUDA_RESERVED_SHARED STV_DEFAULT"
__nv_reservedSMEM_offset_0_alias:
	.zero		0
	.zero		64


//--------------------- .nv.constant0._Z22computeIntensiveKernelPfi --------------------------
	.section	.nv.constant0._Z22computeIntensiveKernelPfi,"a",@progbits
	.sectionflags	@""
	.align	4
.nv.constant0._Z22computeIntensiveKernelPfi:
	.zero		908


//--------------------- .nv.constant0._Z21memoryIntensiveKernelPfii --------------------------
	.section	.nv.constant0._Z21memoryIntensiveKernelPfii,"a",@progbits
	.sectionflags	@""
	.align	4
.nv.constant0._Z21memoryIntensiveKernelPfii:
	.zero		912


//--------------------- .nv.constant0._Z9vectorAddPfS_S_i --------------------------
	.section	.nv.constant0._Z9vectorAddPfS_S_i,"a",@progbits
	.sectionflags	@""
	.align	4
.nv.constant0._Z9vectorAddPfS_S_i:
	.zero		924


//--------------------- SYMBOLS --------------------------

	.type		.nv.reservedSmem.offset0,@object
	.size		.nv.reservedSmem.offset0,0x4
